	.headerflags	@"EF_CUDA_TEXMODE_UNIFIED EF_CUDA_64BIT_ADDRESS EF_CUDA_ACCELERATORS EF_CUDA_SM90 EF_CUDA_VIRTUAL_SM(EF_CUDA_SM90)"
	.elftype	@"ET_EXEC"


//--------------------- .nv.info                  --------------------------
	.section	.nv.info,"",@"SHT_CUDA_INFO"
	.align	4


	//----- nvinfo : EIATTR_REGCOUNT
	.align		4
        /*0000*/ 	.byte	0x04, 0x2f
        /*0002*/ 	.short	(.L_3 - .L_2)
	.align		4
.L_2:
        /*0004*/ 	.word	index@(triton_poi_fused__native_batch_norm_legit_no_training__prelu_kernel_add_6)
        /*0008*/ 	.word	0x0000001e


	//----- nvinfo : EIATTR_MIN_STACK_SIZE
	.align		4
.L_3:
        /*000c*/ 	.byte	0x04, 0x12
        /*000e*/ 	.short	(.L_5 - .L_4)
	.align		4
.L_4:
        /*0010*/ 	.word	index@(triton_poi_fused__native_batch_norm_legit_no_training__prelu_kernel_add_6)
        /*0014*/ 	.word	0x00000000


	//----- nvinfo : EIATTR_FRAME_SIZE
	.align		4
.L_5:
        /*0018*/ 	.byte	0x04, 0x11
        /*001a*/ 	.short	(.L_7 - .L_6)
	.align		4
.L_6:
        /*001c*/ 	.word	index@(triton_poi_fused__native_batch_norm_legit_no_training__prelu_kernel_add_6)
        /*0020*/ 	.word	0x00000000


	//----- nvinfo : EIATTR_MIN_STACK_SIZE
	.align		4
.L_7:
        /*0024*/ 	.byte	0x04, 0x12
        /*0026*/ 	.short	(.L_9 - .L_8)
	.align		4
.L_8:
        /*0028*/ 	.word	index@(triton_poi_fused__native_batch_norm_legit_no_training__prelu_kernel_add_6)
        /*002c*/ 	.word	0x00000000
.L_9:


//--------------------- .nv.info.triton_poi_fused__native_batch_norm_legit_no_training__prelu_kernel_add_6 --------------------------
	.section	.nv.info.triton_poi_fused__native_batch_norm_legit_no_training__prelu_kernel_add_6,"",@"SHT_CUDA_INFO"
	.sectionflags	@""
	.align	4


	//----- nvinfo : EIATTR_CUDA_API_VERSION
	.align		4
        /*0000*/ 	.byte	0x04, 0x37
        /*0002*/ 	.short	(.L_11 - .L_10)
.L_10:
        /*0004*/ 	.word	0x0000007c


	//----- nvinfo : EIATTR_KPARAM_INFO
	.align		4
.L_11:
        /*0008*/ 	.byte	0x04, 0x17
        /*000a*/ 	.short	(.L_13 - .L_12)
.L_12:
        /*000c*/ 	.word	0x00000000
        /*0010*/ 	.short	0x000d
        /*0012*/ 	.short	0x0068
        /*0014*/ 	.byte	0x00, 0xf0, 0x11, 0x00


	//----- nvinfo : EIATTR_KPARAM_INFO
	.align		4
.L_13:
        /*0018*/ 	.byte	0x04, 0x17
        /*001a*/ 	.short	(.L_15 - .L_14)
.L_14:
        /*001c*/ 	.word	0x00000000
        /*0020*/ 	.short	0x000c
        /*0022*/ 	.short	0x0060
        /*0024*/ 	.byte	0x00, 0xf4, 0x21, 0x00


	//----- nvinfo : EIATTR_KPARAM_INFO
	.align		4
.L_15:
        /*0028*/ 	.byte	0x04, 0x17
        /*002a*/ 	.short	(.L_17 - .L_16)
.L_16:
        /*002c*/ 	.word	0x00000000
        /*0030*/ 	.short	0x000b
        /*0032*/ 	.short	0x0058
        /*0034*/ 	.byte	0x00, 0xf4, 0x21, 0x00


	//----- nvinfo : EIATTR_KPARAM_INFO
	.align		4
.L_17:
        /*0038*/ 	.byte	0x04, 0x17
        /*003a*/ 	.short	(.L_19 - .L_18)
.L_18:
        /*003c*/ 	.word	0x00000000
        /*0040*/ 	.short	0x000a
        /*0042*/ 	.short	0x0050
        /*0044*/ 	.byte	0x00, 0xf4, 0x21, 0x00


	//----- nvinfo : EIATTR_KPARAM_INFO
	.align		4
.L_19:
        /*0048*/ 	.byte	0x04, 0x17
        /*004a*/ 	.short	(.L_21 - .L_20)
.L_20:
        /*004c*/ 	.word	0x00000000
        /*0050*/ 	.short	0x0009
        /*0052*/ 	.short	0x0048
        /*0054*/ 	.byte	0x00, 0xf4, 0x21, 0x00


	//----- nvinfo : EIATTR_KPARAM_INFO
	.align		4
.L_21:
        /*0058*/ 	.byte	0x04, 0x17
        /*005a*/ 	.short	(.L_23 - .L_22)
.L_22:
        /*005c*/ 	.word	0x00000000
        /*0060*/ 	.short	0x0008
        /*0062*/ 	.short	0x0040
        /*0064*/ 	.byte	0x00, 0xf4, 0x21, 0x00


	//----- nvinfo : EIATTR_KPARAM_INFO
	.align		4
.L_23:
        /*0068*/ 	.byte	0x04, 0x17
        /*006a*/ 	.short	(.L_25 - .L_24)
.L_24:
        /*006c*/ 	.word	0x00000000
        /*0070*/ 	.short	0x0007
        /*0072*/ 	.short	0x0038
        /*0074*/ 	.byte	0x00, 0xf4, 0x21, 0x00


	//----- nvinfo : EIATTR_KPARAM_INFO
	.align		4
.L_25:
        /*0078*/ 	.byte	0x04, 0x17
        /*007a*/ 	.short	(.L_27 - .L_26)
.L_26:
        /*007c*/ 	.word	0x00000000
        /*0080*/ 	.short	0x0006
        /*0082*/ 	.short	0x0030
        /*0084*/ 	.byte	0x00, 0xf4, 0x21, 0x00


	//----- nvinfo : EIATTR_KPARAM_INFO
	.align		4
.L_27:
        /*0088*/ 	.byte	0x04, 0x17
        /*008a*/ 	.short	(.L_29 - .L_28)
.L_28:
        /*008c*/ 	.word	0x00000000
        /*0090*/ 	.short	0x0005
        /*0092*/ 	.short	0x0028
        /*0094*/ 	.byte	0x00, 0xf4, 0x21, 0x00


	//----- nvinfo : EIATTR_KPARAM_INFO
	.align		4
.L_29:
        /*0098*/ 	.byte	0x04, 0x17
        /*009a*/ 	.short	(.L_31 - .L_30)
.L_30:
        /*009c*/ 	.word	0x00000000
        /*00a0*/ 	.short	0x0004
        /*00a2*/ 	.short	0x0020
        /*00a4*/ 	.byte	0x00, 0xf4, 0x21, 0x00


	//----- nvinfo : EIATTR_KPARAM_INFO
	.align		4
.L_31:
        /*00a8*/ 	.byte	0x04, 0x17
        /*00aa*/ 	.short	(.L_33 - .L_32)
.L_32:
        /*00ac*/ 	.word	0x00000000
        /*00b0*/ 	.short	0x0003
        /*00b2*/ 	.short	0x0018
        /*00b4*/ 	.byte	0x00, 0xf4, 0x21, 0x00


	//----- nvinfo : EIATTR_KPARAM_INFO
	.align		4
.L_33:
        /*00b8*/ 	.byte	0x04, 0x17
        /*00ba*/ 	.short	(.L_35 - .L_34)
.L_34:
        /*00bc*/ 	.word	0x00000000
        /*00c0*/ 	.short	0x0002
        /*00c2*/ 	.short	0x0010
        /*00c4*/ 	.byte	0x00, 0xf4, 0x21, 0x00


	//----- nvinfo : EIATTR_KPARAM_INFO
	.align		4
.L_35:
        /*00c8*/ 	.byte	0x04, 0x17
        /*00ca*/ 	.short	(.L_37 - .L_36)
.L_36:
        /*00cc*/ 	.word	0x00000000
        /*00d0*/ 	.short	0x0001
        /*00d2*/ 	.short	0x0008
        /*00d4*/ 	.byte	0x00, 0xf4, 0x21, 0x00


	//----- nvinfo : EIATTR_KPARAM_INFO
	.align		4
.L_37:
        /*00d8*/ 	.byte	0x04, 0x17
        /*00da*/ 	.short	(.L_39 - .L_38)
.L_38:
        /*00dc*/ 	.word	0x00000000
        /*00e0*/ 	.short	0x0000
        /*00e2*/ 	.short	0x0000
        /*00e4*/ 	.byte	0x00, 0xf4, 0x21, 0x00


	//----- nvinfo : EIATTR_SPARSE_MMA_MASK
	.align		4
.L_39:
        /*00e8*/ 	.byte	0x03, 0x50
        /*00ea*/ 	.short	0x0000


	//----- nvinfo : EIATTR_MAXREG_COUNT
	.align		4
        /*00ec*/ 	.byte	0x03, 0x1b
        /*00ee*/ 	.short	0x00ff


	//----- nvinfo : EIATTR_EXIT_INSTR_OFFSETS
	.align		4
        /*00f0*/ 	.byte	0x04, 0x1c
        /*00f2*/ 	.short	(.L_41 - .L_40)


	//   ....[0]....
.L_40:
        /*00f4*/ 	.word	0x00000720


	//----- nvinfo : EIATTR_REQNTID
	.align		4
.L_41:
        /*00f8*/ 	.byte	0x04, 0x10
        /*00fa*/ 	.short	(.L_43 - .L_42)
.L_42:
        /*00fc*/ 	.word	0x00000100
        /*0100*/ 	.word	0x00000001
        /*0104*/ 	.word	0x00000001


	//----- nvinfo : EIATTR_CBANK_PARAM_SIZE
	.align		4
.L_43:
        /*0108*/ 	.byte	0x03, 0x19
        /*010a*/ 	.short	0x006c


	//----- nvinfo : EIATTR_PARAM_CBANK
	.align		4
        /*010c*/ 	.byte	0x04, 0x0a
        /*010e*/ 	.short	(.L_45 - .L_44)
	.align		4
.L_44:
        /*0110*/ 	.word	index@(.nv.constant0.triton_poi_fused__native_batch_norm_legit_no_training__prelu_kernel_add_6)
        /*0114*/ 	.short	0x0210
        /*0116*/ 	.short	0x006c


	//----- nvinfo : EIATTR_SW_WAR
	.align		4
.L_45:
        /*0118*/ 	.byte	0x04, 0x36
        /*011a*/ 	.short	(.L_47 - .L_46)
.L_46:
        /*011c*/ 	.word	0x00000008
.L_47:


//--------------------- .nv.callgraph             --------------------------
	.section	.nv.callgraph,"",@"SHT_CUDA_CALLGRAPH"
	.align	4
	.sectionentsize	8
	.align		4
        /*0000*/ 	.word	0x00000000
	.align		4
        /*0004*/ 	.word	0xffffffff
	.align		4
        /*0008*/ 	.word	0x00000000
	.align		4
        /*000c*/ 	.word	0xfffffffe
	.align		4
        /*0010*/ 	.word	0x00000000
	.align		4
        /*0014*/ 	.word	0xfffffffd
	.align		4
        /*0018*/ 	.word	0x00000000
	.align		4
        /*001c*/ 	.word	0xfffffffc


//--------------------- .nv.constant4             --------------------------
	.section	.nv.constant4,"a",@progbits
	.align	8
	.align		8
.nv.constant4:
        /*0000*/ 	.dword	_$_str
	.align		8
        /*0008*/ 	.dword	_$_str_$_2


//--------------------- .text.triton_poi_fused__native_batch_norm_legit_no_training__prelu_kernel_add_6 --------------------------
	.section	.text.triton_poi_fused__native_batch_norm_legit_no_training__prelu_kernel_add_6,"ax",@progbits
	.align	128
        .global         triton_poi_fused__native_batch_norm_legit_no_training__prelu_kernel_add_6
        .type           triton_poi_fused__native_batch_norm_legit_no_training__prelu_kernel_add_6,@function
        .size           triton_poi_fused__native_batch_norm_legit_no_training__prelu_kernel_add_6,(.L_x_1 - triton_poi_fused__native_batch_norm_legit_no_training__prelu_kernel_add_6)
        .other          triton_poi_fused__native_batch_norm_legit_no_training__prelu_kernel_add_6,@"STO_CUDA_ENTRY STV_DEFAULT"
triton_poi_fused__native_batch_norm_legit_no_training__prelu_kernel_add_6:
.text.triton_poi_fused__native_batch_norm_legit_no_training__prelu_kernel_add_6:
[----:B------:R-:W-:Y:S01]  /*0000*/  LDC R1, c[0x0][0x28] ;  /* 0x00000a00ff017b82 */ /* 0x000fe20000000800 */
[----:B------:R-:W1:Y:S07]  /*0010*/  S2R R0, SR_TID.X ;  /* 0x0000000000007919 */ /* 0x000e6e0000002100 */
[----:B------:R-:W2:Y:S01]  /*0020*/  LDC.64 R8, c[0x0][0x228] ;  /* 0x00008a00ff087b82 */ /* 0x000ea20000000a00 */
[----:B------:R-:W-:Y:S01]  /*0030*/  ULDC.64 UR4, c[0x0][0x208] ;  /* 0x0000820000047ab9 */ /* 0x000fe20000000a00 */
[----:B------:R-:W3:Y:S06]  /*0040*/  S2R R5, SR_CTAID.X ;  /* 0x0000000000057919 */ /* 0x000eec0000002500 */
[----:B------:R-:W4:Y:S08]  /*0050*/  LDC.64 R10, c[0x0][0x250] ;  /* 0x00009400ff0a7b82 */ /* 0x000f300000000a00 */
[----:B------:R-:W5:Y:S08]  /*0060*/  LDC.64 R6, c[0x0][0x218] ;  /* 0x00008600ff067b82 */ /* 0x000f700000000a00 */
[----:B------:R-:W4:Y:S01]  /*0070*/  LDC.64 R20, c[0x0][0x220] ;  /* 0x00008800ff147b82 */ /* 0x000f220000000a00 */
[----:B-1----:R-:W-:-:S07]  /*0080*/  SHF.L.U32 R0, R0, 0x1, RZ ;  /* 0x0000000100007819 */ /* 0x002fce00000006ff */
[----:B------:R-:W1:Y:S01]  /*0090*/  LDC.64 R18, c[0x0][0x240] ;  /* 0x00009000ff127b82 */ /* 0x000e620000000a00 */
[----:B---3--:R-:W-:Y:S02]  /*00a0*/  SHF.R.S32.HI R3, RZ, 0x16, R5 ;  /* 0x00000016ff037819 */ /* 0x008fe40000011405 */
[----:B------:R-:W-:Y:S02]  /*00b0*/  LOP3.LUT R0, R0, 0x1fe, RZ, 0xc0, !PT ;  /* 0x000001fe00007812 */ /* 0x000fe400078ec0ff */
[----:B------:R-:W-:-:S03]  /*00c0*/  SGXT R3, R3, 0x1 ;  /* 0x000000010303781a */ /* 0x000fc60000000200 */
[----:B------:R-:W3:Y:S01]  /*00d0*/  LDC.64 R16, c[0x0][0x248] ;  /* 0x00009200ff107b82 */ /* 0x000ee20000000a00 */
[----:B------:R-:W-:-:S04]  /*00e0*/  LEA R0, R5, R0, 0x9 ;  /* 0x0000000005007211 */ /* 0x000fc800078e48ff */
[----:B------:R-:W-:-:S03]  /*00f0*/  LEA.HI R3, R3, R0, RZ, 0x7 ;  /* 0x0000000003037211 */ /* 0x000fc600078f38ff */
[----:B------:R-:W3:Y:S01]  /*0100*/  LDC.64 R14, c[0x0][0x230] ;  /* 0x00008c00ff0e7b82 */ /* 0x000ee20000000a00 */
[----:B------:R-:W-:-:S04]  /*0110*/  LOP3.LUT R3, R3, 0xffffff80, RZ, 0xc0, !PT ;  /* 0xffffff8003037812 */ /* 0x000fc800078ec0ff */
[----:B------:R-:W-:Y:S01]  /*0120*/  IADD3 R25, R0, -R3, RZ ;  /* 0x8000000300197210 */ /* 0x000fe20007ffe0ff */
[----:B-----5:R-:W-:Y:S02]  /*0130*/  IMAD.WIDE R6, R0, 0x4, R6 ;  /* 0x0000000400067825 */ /* 0x020fe400078e0206 */
[----:B------:R-:W5:Y:S02]  /*0140*/  LDC.64 R26, c[0x0][0x238] ;  /* 0x00008e00ff1a7b82 */ /* 0x000f640000000a00 */
[C---:B--2---:R-:W-:Y:S02]  /*0150*/  IMAD.WIDE R8, R25.reuse, 0x4, R8 ;  /* 0x0000000419087825 */ /* 0x044fe400078e0208 */
[----:B------:R-:W2:Y:S04]  /*0160*/  LDG.E.64 R6, desc[UR4][R6.64] ;  /* 0x0000000406067981 */ /* 0x000ea8000c1e1b00 */
[----:B------:R-:W2:Y:S01]  /*0170*/  LDG.E.EL.64 R8, desc[UR4][R8.64] ;  /* 0x0000000408087981 */ /* 0x000ea2000c2e1b00 */
[C---:B----4-:R-:W-:Y:S01]  /*0180*/  IMAD.WIDE R10, R25.reuse, 0x4, R10 ;  /* 0x00000004190a7825 */ /* 0x050fe200078e020a */
[----:B------:R-:W4:Y:S05]  /*0190*/  LDC.64 R22, c[0x0][0x258] ;  /* 0x00009600ff167b82 */ /* 0x000f2a0000000a00 */
[----:B------:R-:W2:Y:S01]  /*01a0*/  LDG.E.EL.64 R10, desc[UR4][R10.64] ;  /* 0x000000040a0a7981 */ /* 0x000ea2000c2e1b00 */
[----:B0-----:R-:W-:-:S02]  /*01b0*/  IMAD.WIDE R20, R25, 0x4, R20 ;  /* 0x0000000419147825 */ /* 0x001fc400078e0214 */
[----:B------:R-:W0:Y:S04]  /*01c0*/  LDC.64 R12, c[0x0][0x260] ;  /* 0x00009800ff0c7b82 */ /* 0x000e280000000a00 */
[----:B------:R-:W2:Y:S01]  /*01d0*/  LDG.E.EL.64 R20, desc[UR4][R20.64] ;  /* 0x0000000414147981 */ /* 0x000ea2000c2e1b00 */
[----:B-1----:R-:W-:-:S03]  /*01e0*/  IMAD.WIDE R18, R0, 0x4, R18 ;  /* 0x0000000400127825 */ /* 0x002fc600078e0212 */
[----:B------:R-:W1:Y:S01]  /*01f0*/  LDC.64 R2, c[0x0][0x268] ;  /* 0x00009a00ff027b82 */ /* 0x000e620000000a00 */
[C---:B---3--:R-:W-:Y:S02]  /*0200*/  IMAD.WIDE R16, R25.reuse, 0x4, R16 ;  /* 0x0000000419107825 */ /* 0x048fe400078e0210 */
[----:B------:R-:W3:Y:S05]  /*0210*/  LDG.E.64 R18, desc[UR4][R18.64] ;  /* 0x0000000412127981 */ /* 0x000eea000c1e1b00 */
[----:B------:R-:W1:Y:S01]  /*0220*/  LDC.64 R4, c[0x0][0x270] ;  /* 0x00009c00ff047b82 */ /* 0x000e620000000a00 */
[----:B------:R-:W3:Y:S01]  /*0230*/  LDG.E.EL.64 R16, desc[UR4][R16.64] ;  /* 0x0000000410107981 */ /* 0x000ee2000c2e1b00 */
[----:B------:R-:W-:-:S04]  /*0240*/  IMAD.WIDE R14, R25, 0x4, R14 ;  /* 0x00000004190e7825 */ /* 0x000fc800078e020e */
[C---:B-----5:R-:W-:Y:S02]  /*0250*/  IMAD.WIDE R26, R25.reuse, 0x4, R26 ;  /* 0x00000004191a7825 */ /* 0x060fe400078e021a */
[----:B------:R-:W5:Y:S02]  /*0260*/  LDG.E.EL.64 R14, desc[UR4][R14.64] ;  /* 0x000000040e0e7981 */ /* 0x000f64000c2e1b00 */
[C---:B----4-:R-:W-:Y:S02]  /*0270*/  IMAD.WIDE R22, R25.reuse, 0x4, R22 ;  /* 0x0000000419167825 */ /* 0x050fe400078e0216 */
[----:B------:R-:W5:Y:S02]  /*0280*/  LDG.E.EL.64 R26, desc[UR4][R26.64] ;  /* 0x000000041a1a7981 */ /* 0x000f64000c2e1b00 */
[C---:B0-----:R-:W-:Y:S02]  /*0290*/  IMAD.WIDE R12, R25.reuse, 0x4, R12 ;  /* 0x00000004190c7825 */ /* 0x041fe400078e020c */
[----:B------:R-:W4:Y:S04]  /*02a0*/  LDG.E.EL.64 R22, desc[UR4][R22.64] ;  /* 0x0000000416167981 */ /* 0x000f28000c2e1b00 */
[----:B------:R-:W4:Y:S01]  /*02b0*/  LDG.E.EL.64 R12, desc[UR4][R12.64] ;  /* 0x000000040c0c7981 */ /* 0x000f22000c2e1b00 */
[----:B-1----:R-:W-:-:S04]  /*02c0*/  IMAD.WIDE R2, R25, 0x4, R2 ;  /* 0x0000000419027825 */ /* 0x002fc800078e0202 */
[----:B------:R-:W-:Y:S02]  /*02d0*/  IMAD.WIDE R4, R25, 0x4, R4 ;  /* 0x0000000419047825 */ /* 0x000fe400078e0204 */
[----:B------:R-:W3:Y:S04]  /*02e0*/  LDG.E.EL.64 R2, desc[UR4][R2.64] ;  /* 0x0000000402027981 */ /* 0x000ee8000c2e1b00 */
[----:B------:R-:W3:Y:S01]  /*02f0*/  LDG.E.EL.64 R4, desc[UR4][R4.64] ;  /* 0x0000000404047981 */ /* 0x000ee2000c2e1b00 */
[----:B--2---:R-:W-:Y:S01]  /*0300*/  FADD R9, R9, 9.9999997473787516356e-06 ;  /* 0x3727c5ac09097421 */ /* 0x004fe20000000000 */
[----:B------:R-:W-:-:S05]  /*0310*/  FADD R8, R8, 9.9999997473787516356e-06 ;  /* 0x3727c5ac08087421 */ /* 0x000fca0000000000 */
[----:B------:R-:W0:Y:S01]  /*0320*/  MUFU.SQRT R9, R9 ;  /* 0x0000000900097308 */ /* 0x000e220000002000 */
[----:B------:R-:W-:Y:S01]  /*0330*/  FADD R10, R10, 9.9999997473787516356e-06 ;  /* 0x3727c5ac0a0a7421 */ /* 0x000fe20000000000 */
[----:B------:R-:W-:-:S06]  /*0340*/  FADD R11, R11, 9.9999997473787516356e-06 ;  /* 0x3727c5ac0b0b7421 */ /* 0x000fcc0000000000 */
[----:B------:R-:W1:Y:S01]  /*0350*/  MUFU.SQRT R8, R8 ;  /* 0x0000000800087308 */ /* 0x000e620000002000 */
[----:B------:R-:W-:-:S07]  /*0360*/  FADD R6, R6, -R20 ;  /* 0x8000001406067221 */ /* 0x000fce0000000000 */
[----:B------:R-:W2:Y:S01]  /*0370*/  MUFU.SQRT R10, R10 ;  /* 0x0000000a000a7308 */ /* 0x000ea20000002000 */
[----:B0-----:R-:W-:-:S07]  /*0380*/  FSETP.GT.AND P4, PT, R9, 8.50705917302346158658e+37, PT ;  /* 0x7e8000000900780b */ /* 0x001fce0003f84000 */
[----:B------:R-:W0:Y:S01]  /*0390*/  MUFU.SQRT R11, R11 ;  /* 0x0000000b000b7308 */ /* 0x000e220000002000 */
[C---:B-1----:R-:W-:Y:S01]  /*03a0*/  FSETP.GT.AND P6, PT, R8.reuse, 8.50705917302346158658e+37, PT ;  /* 0x7e8000000800780b */ /* 0x042fe20003fc4000 */
[----:B------:R-:W-:Y:S01]  /*03b0*/  HFMA2.MMA R20, -RZ, RZ, 1.625, 0 ;  /* 0x3e800000ff147435 */ /* 0x000fe200000001ff */
[C---:B------:R-:W-:Y:S02]  /*03c0*/  FSETP.GEU.AND P3, PT, R9.reuse, 1.175494350822287508e-38, PT ;  /* 0x008000000900780b */ /* 0x040fe40003f6e000 */
[----:B------:R-:W-:Y:S02]  /*03d0*/  FSETP.GEU.AND P5, PT, R8, 1.175494350822287508e-38, PT ;  /* 0x008000000800780b */ /* 0x000fe40003fae000 */
[C---:B--2---:R-:W-:Y:S01]  /*03e0*/  FSETP.GT.AND P2, PT, R10.reuse, 8.50705917302346158658e+37, PT ;  /* 0x7e8000000a00780b */ /* 0x044fe20003f44000 */
[----:B------:R-:W-:Y:S01]  /*03f0*/  @P4 FMUL R9, R9, 0.25 ;  /* 0x3e80000009094820 */ /* 0x000fe20000400000 */
[----:B------:R-:W-:-:S03]  /*0400*/  FSETP.GEU.AND P0, PT, R10, 1.175494350822287508e-38, PT ;  /* 0x008000000a00780b */ /* 0x000fc60003f0e000 */
[----:B------:R-:W-:Y:S02]  /*0410*/  FSEL R24, R20, 1, P6 ;  /* 0x3f80000014187808 */ /* 0x000fe40003000000 */
[C---:B0-----:R-:W-:Y:S01]  /*0420*/  FSETP.GT.AND P1, PT, R11.reuse, 8.50705917302346158658e+37, PT ;  /* 0x7e8000000b00780b */ /* 0x041fe20003f24000 */
[----:B------:R-:W-:Y:S01]  /*0430*/  @P6 FMUL R8, R8, 0.25 ;  /* 0x3e80000008086820 */ /* 0x000fe20000400000 */
[----:B------:R-:W-:Y:S01]  /*0440*/  FSETP.GEU.AND P6, PT, R11, 1.175494350822287508e-38, PT ;  /* 0x008000000b00780b */ /* 0x000fe20003fce000 */
[----:B------:R-:W-:Y:S02]  /*0450*/  @!P3 FMUL R9, R9, 16777216 ;  /* 0x4b8000000909b820 */ /* 0x000fe40000400000 */
[----:B------:R-:W-:Y:S01]  /*0460*/  @!P5 FMUL R8, R8, 16777216 ;  /* 0x4b8000000808d820 */ /* 0x000fe20000400000 */
[----:B------:R-:W-:-:S03]  /*0470*/  @P2 FMUL R10, R10, 0.25 ;  /* 0x3e8000000a0a2820 */ /* 0x000fc60000400000 */
[----:B------:R-:W0:Y:S01]  /*0480*/  MUFU.RCP R9, R9 ;  /* 0x0000000900097308 */ /* 0x000e220000001000 */
[----:B------:R-:W-:-:S03]  /*0490*/  FADD R7, R7, -R21 ;  /* 0x8000001507077221 */ /* 0x000fc60000000000 */
[----:B------:R-:W-:Y:S01]  /*04a0*/  @P1 FMUL R11, R11, 0.25 ;  /* 0x3e8000000b0b1820 */ /* 0x000fe20000400000 */
[----:B------:R-:W-:-:S03]  /*04b0*/  @!P0 FMUL R10, R10, 16777216 ;  /* 0x4b8000000a0a8820 */ /* 0x000fc60000400000 */
[----:B------:R1:W2:Y:S01]  /*04c0*/  MUFU.RCP R21, R8 ;  /* 0x0000000800157308 */ /* 0x0002a20000001000 */
[----:B------:R-:W-:Y:S01]  /*04d0*/  @!P6 FMUL R11, R11, 16777216 ;  /* 0x4b8000000b0be820 */ /* 0x000fe20000400000 */
[----:B-1----:R-:W-:-:S06]  /*04e0*/  FSEL R8, R20, 1, P4 ;  /* 0x3f80000014087808 */ /* 0x002fcc0002000000 */
[----:B------:R-:W1:Y:S01]  /*04f0*/  MUFU.RCP R10, R10 ;  /* 0x0000000a000a7308 */ /* 0x000e620000001000 */
[----:B------:R-:W-:-:S07]  /*0500*/  @!P3 FMUL R8, R8, 16777216 ;  /* 0x4b8000000808b820 */ /* 0x000fce0000400000 */
[----:B------:R-:W4:Y:S01]  /*0510*/  MUFU.RCP R11, R11 ;  /* 0x0000000b000b7308 */ /* 0x000f220000001000 */
[----:B0-----:R-:W-:Y:S01]  /*0520*/  FMUL R8, R9, R8 ;  /* 0x0000000809087220 */ /* 0x001fe20000400000 */
[C---:B------:R-:W-:Y:S02]  /*0530*/  FSEL R9, R20.reuse, 1, P2 ;  /* 0x3f80000014097808 */ /* 0x040fe40001000000 */
[----:B------:R-:W-:Y:S01]  /*0540*/  FSEL R20, R20, 1, P1 ;  /* 0x3f80000014147808 */ /* 0x000fe20000800000 */
[----:B------:R-:W-:Y:S02]  /*0550*/  @!P5 FMUL R24, R24, 16777216 ;  /* 0x4b8000001818d820 */ /* 0x000fe40000400000 */
[----:B------:R-:W-:Y:S02]  /*0560*/  @!P0 FMUL R9, R9, 16777216 ;  /* 0x4b80000009098820 */ /* 0x000fe40000400000 */
[----:B------:R-:W-:Y:S01]  /*0570*/  @!P6 FMUL R20, R20, 16777216 ;  /* 0x4b8000001414e820 */ /* 0x000fe20000400000 */
[----:B--2---:R-:W-:Y:S01]  /*0580*/  FMUL R21, R21, R24 ;  /* 0x0000001815157220 */ /* 0x004fe20000400000 */
[----:B---3--:R-:W-:Y:S01]  /*0590*/  FADD R25, R18, -R16 ;  /* 0x8000001012197221 */ /* 0x008fe20000000000 */
[----:B------:R-:W-:Y:S01]  /*05a0*/  FADD R17, R19, -R17 ;  /* 0x8000001113117221 */ /* 0x000fe20000000000 */
[----:B-1----:R-:W-:Y:S01]  /*05b0*/  FMUL R10, R10, R9 ;  /* 0x000000090a0a7220 */ /* 0x002fe20000400000 */
[----:B----4-:R-:W-:Y:S01]  /*05c0*/  FMUL R20, R11, R20 ;  /* 0x000000140b147220 */ /* 0x010fe20000400000 */
[----:B------:R-:W-:Y:S01]  /*05d0*/  FMUL R21, R21, R6 ;  /* 0x0000000615157220 */ /* 0x000fe20000400000 */
[----:B------:R-:W-:Y:S01]  /*05e0*/  FMUL R8, R8, R7 ;  /* 0x0000000708087220 */ /* 0x000fe20000400000 */
[----:B------:R-:W-:Y:S01]  /*05f0*/  FMUL R25, R10, R25 ;  /* 0x000000190a197220 */ /* 0x000fe20000400000 */
[----:B------:R-:W-:Y:S01]  /*0600*/  FMUL R20, R20, R17 ;  /* 0x0000001114147220 */ /* 0x000fe20000400000 */
[----:B------:R-:W0:Y:S01]  /*0610*/  LDC.64 R6, c[0x0][0x210] ;  /* 0x00008400ff067b82 */ /* 0x000e220000000a00 */
[----:B-----5:R-:W-:Y:S01]  /*0620*/  FFMA R14, R14, R21, R26 ;  /* 0x000000150e0e7223 */ /* 0x020fe2000000001a */
[----:B------:R-:W-:Y:S01]  /*0630*/  FFMA R8, R15, R8, R27 ;  /* 0x000000080f087223 */ /* 0x000fe2000000001b */
[----:B------:R-:W-:Y:S01]  /*0640*/  FFMA R25, R22, R25, R12 ;  /* 0x0000001916197223 */ /* 0x000fe2000000000c */
[----:B------:R-:W-:-:S02]  /*0650*/  FFMA R20, R23, R20, R13 ;  /* 0x0000001417147223 */ /* 0x000fc4000000000d */
[----:B------:R-:W-:Y:S02]  /*0660*/  FSETP.GT.AND P0, PT, R14, RZ, PT ;  /* 0x000000ff0e00720b */ /* 0x000fe40003f04000 */
[----:B------:R-:W-:Y:S02]  /*0670*/  FSETP.GT.AND P2, PT, R8, RZ, PT ;  /* 0x000000ff0800720b */ /* 0x000fe40003f44000 */
[----:B------:R-:W-:Y:S02]  /*0680*/  FSETP.GT.AND P1, PT, R25, RZ, PT ;  /* 0x000000ff1900720b */ /* 0x000fe40003f24000 */
[----:B------:R-:W-:-:S07]  /*0690*/  FSETP.GT.AND P3, PT, R20, RZ, PT ;  /* 0x000000ff1400720b */ /* 0x000fce0003f64000 */
[----:B------:R-:W-:Y:S02]  /*06a0*/  @!P0 FMUL R14, R2, R14 ;  /* 0x0000000e020e8220 */ /* 0x000fe40000400000 */
[----:B------:R-:W-:Y:S02]  /*06b0*/  @!P2 FMUL R8, R3, R8 ;  /* 0x000000080308a220 */ /* 0x000fe40000400000 */
[----:B------:R-:W-:Y:S02]  /*06c0*/  @!P1 FMUL R25, R4, R25 ;  /* 0x0000001904199220 */ /* 0x000fe40000400000 */
[----:B------:R-:W-:Y:S01]  /*06d0*/  @!P3 FMUL R20, R5, R20 ;  /* 0x000000140514b220 */ /* 0x000fe20000400000 */
[----:B0-----:R-:W-:-:S04]  /*06e0*/  IMAD.WIDE R6, R0, 0x4, R6 ;  /* 0x0000000400067825 */ /* 0x001fc800078e0206 */
[----:B------:R-:W-:Y:S01]  /*06f0*/  FADD R14, R25, R14 ;  /* 0x0000000e190e7221 */ /* 0x000fe20000000000 */
[----:B------:R-:W-:-:S05]  /*0700*/  FADD R15, R20, R8 ;  /* 0x00000008140f7221 */ /* 0x000fca0000000000 */
[----:B------:R-:W-:Y:S01]  /*0710*/  STG.E.64 desc[UR4][R6.64], R14 ;  /* 0x0000000e06007986 */ /* 0x000fe2000c101b04 */
[----:B------:R-:W-:Y:S05]  /*0720*/  EXIT ;  /* 0x000000000000794d */ /* 0x000fea0003800000 */
.L_x_0:
[----:B------:R-:W-:-:S00]  /*0730*/  BRA `(.L_x_0) ;  /* 0xfffffffc00fc7947 */ /* 0x000fc0000383ffff */
[----:B------:R-:W-:-:S00]  /*0740*/  NOP ;  /* 0x0000000000007918 */ /* 0x000fc00000000000 */
        /* <DEDUP_REMOVED lines=11> */
.L_x_1:


//--------------------- .nv.global.init           --------------------------
	.section	.nv.global.init,"aw",@progbits
.nv.global.init:
	.type		_$_str,@object
	.size		_$_str,(_$_str_$_2 - _$_str)
_$_str:
        /*0000*/ 	.byte	0x5f, 0x5f, 0x43, 0x55, 0x44, 0x41, 0x5f, 0x46, 0x54, 0x5a, 0x00
	.type		_$_str_$_2,@object
	.size		_$_str_$_2,(.L_1 - _$_str_$_2)
_$_str_$_2:
        /*000b*/ 	.byte	0x5f, 0x5f, 0x43, 0x55, 0x44, 0x41, 0x5f, 0x50, 0x52, 0x45, 0x43, 0x5f, 0x53, 0x51, 0x52, 0x54
        /*001b*/ 	.byte	0x00
.L_1:


//--------------------- .nv.constant0.triton_poi_fused__native_batch_norm_legit_no_training__prelu_kernel_add_6 --------------------------
	.section	.nv.constant0.triton_poi_fused__native_batch_norm_legit_no_training__prelu_kernel_add_6,"a",@progbits
	.sectionflags	@""
	.align	4
.nv.constant0.triton_poi_fused__native_batch_norm_legit_no_training__prelu_kernel_add_6:
	.zero		636
